	.headerflags	@"EF_CUDA_TEXMODE_UNIFIED EF_CUDA_64BIT_ADDRESS EF_CUDA_ACCELERATORS EF_CUDA_SM90 EF_CUDA_VIRTUAL_SM(EF_CUDA_SM90)"
	.elftype	@"ET_EXEC"


//--------------------- .nv.info                  --------------------------
	.section	.nv.info,"",@"SHT_CUDA_INFO"
	.align	4


	//----- nvinfo : EIATTR_REGCOUNT
	.align		4
        /*0000*/ 	.byte	0x04, 0x2f
        /*0002*/ 	.short	(.L_1 - .L_0)
	.align		4
.L_0:
        /*0004*/ 	.word	index@(triton_poi_fused_avg_pool2d_33)
        /*0008*/ 	.word	0x00000010


	//----- nvinfo : EIATTR_MIN_STACK_SIZE
	.align		4
.L_1:
        /*000c*/ 	.byte	0x04, 0x12
        /*000e*/ 	.short	(.L_3 - .L_2)
	.align		4
.L_2:
        /*0010*/ 	.word	index@(triton_poi_fused_avg_pool2d_33)
        /*0014*/ 	.word	0x00000000


	//----- nvinfo : EIATTR_FRAME_SIZE
	.align		4
.L_3:
        /*0018*/ 	.byte	0x04, 0x11
        /*001a*/ 	.short	(.L_5 - .L_4)
	.align		4
.L_4:
        /*001c*/ 	.word	index@(triton_poi_fused_avg_pool2d_33)
        /*0020*/ 	.word	0x00000000


	//----- nvinfo : EIATTR_MIN_STACK_SIZE
	.align		4
.L_5:
        /*0024*/ 	.byte	0x04, 0x12
        /*0026*/ 	.short	(.L_7 - .L_6)
	.align		4
.L_6:
        /*0028*/ 	.word	index@(triton_poi_fused_avg_pool2d_33)
        /*002c*/ 	.word	0x00000000
.L_7:


//--------------------- .nv.info.triton_poi_fused_avg_pool2d_33 --------------------------
	.section	.nv.info.triton_poi_fused_avg_pool2d_33,"",@"SHT_CUDA_INFO"
	.sectionflags	@""
	.align	4


	//----- nvinfo : EIATTR_CUDA_API_VERSION
	.align		4
        /*0000*/ 	.byte	0x04, 0x37
        /*0002*/ 	.short	(.L_9 - .L_8)
.L_8:
        /*0004*/ 	.word	0x0000007c


	//----- nvinfo : EIATTR_KPARAM_INFO
	.align		4
.L_9:
        /*0008*/ 	.byte	0x04, 0x17
        /*000a*/ 	.short	(.L_11 - .L_10)
.L_10:
        /*000c*/ 	.word	0x00000000
        /*0010*/ 	.short	0x0002
        /*0012*/ 	.short	0x0010
        /*0014*/ 	.byte	0x00, 0xf0, 0x11, 0x00


	//----- nvinfo : EIATTR_KPARAM_INFO
	.align		4
.L_11:
        /*0018*/ 	.byte	0x04, 0x17
        /*001a*/ 	.short	(.L_13 - .L_12)
.L_12:
        /*001c*/ 	.word	0x00000000
        /*0020*/ 	.short	0x0001
        /*0022*/ 	.short	0x0008
        /*0024*/ 	.byte	0x00, 0xf4, 0x21, 0x00


	//----- nvinfo : EIATTR_KPARAM_INFO
	.align		4
.L_13:
        /*0028*/ 	.byte	0x04, 0x17
        /*002a*/ 	.short	(.L_15 - .L_14)
.L_14:
        /*002c*/ 	.word	0x00000000
        /*0030*/ 	.short	0x0000
        /*0032*/ 	.short	0x0000
        /*0034*/ 	.byte	0x00, 0xf4, 0x21, 0x00


	//----- nvinfo : EIATTR_SPARSE_MMA_MASK
	.align		4
.L_15:
        /*0038*/ 	.byte	0x03, 0x50
        /*003a*/ 	.short	0x0000


	//----- nvinfo : EIATTR_MAXREG_COUNT
	.align		4
        /*003c*/ 	.byte	0x03, 0x1b
        /*003e*/ 	.short	0x00ff


	//----- nvinfo : EIATTR_EXIT_INSTR_OFFSETS
	.align		4
        /*0040*/ 	.byte	0x04, 0x1c
        /*0042*/ 	.short	(.L_17 - .L_16)


	//   ....[0]....
.L_16:
        /*0044*/ 	.word	0x00000200


	//   ....[1]....
        /*0048*/ 	.word	0x00000240


	//----- nvinfo : EIATTR_REQNTID
	.align		4
.L_17:
        /*004c*/ 	.byte	0x04, 0x10
        /*004e*/ 	.short	(.L_19 - .L_18)
.L_18:
        /*0050*/ 	.word	0x00000080
        /*0054*/ 	.word	0x00000001
        /*0058*/ 	.word	0x00000001


	//----- nvinfo : EIATTR_CBANK_PARAM_SIZE
	.align		4
.L_19:
        /*005c*/ 	.byte	0x03, 0x19
        /*005e*/ 	.short	0x0014


	//----- nvinfo : EIATTR_PARAM_CBANK
	.align		4
        /*0060*/ 	.byte	0x04, 0x0a
        /*0062*/ 	.short	(.L_21 - .L_20)
	.align		4
.L_20:
        /*0064*/ 	.word	index@(.nv.constant0.triton_poi_fused_avg_pool2d_33)
        /*0068*/ 	.short	0x0210
        /*006a*/ 	.short	0x0014


	//----- nvinfo : EIATTR_SW_WAR
	.align		4
.L_21:
        /*006c*/ 	.byte	0x04, 0x36
        /*006e*/ 	.short	(.L_23 - .L_22)
.L_22:
        /*0070*/ 	.word	0x00000008
.L_23:


//--------------------- .nv.callgraph             --------------------------
	.section	.nv.callgraph,"",@"SHT_CUDA_CALLGRAPH"
	.align	4
	.sectionentsize	8
	.align		4
        /*0000*/ 	.word	0x00000000
	.align		4
        /*0004*/ 	.word	0xffffffff
	.align		4
        /*0008*/ 	.word	0x00000000
	.align		4
        /*000c*/ 	.word	0xfffffffe
	.align		4
        /*0010*/ 	.word	0x00000000
	.align		4
        /*0014*/ 	.word	0xfffffffd
	.align		4
        /*0018*/ 	.word	0x00000000
	.align		4
        /*001c*/ 	.word	0xfffffffc


//--------------------- .text.triton_poi_fused_avg_pool2d_33 --------------------------
	.section	.text.triton_poi_fused_avg_pool2d_33,"ax",@progbits
	.align	128
        .global         triton_poi_fused_avg_pool2d_33
        .type           triton_poi_fused_avg_pool2d_33,@function
        .size           triton_poi_fused_avg_pool2d_33,(.L_x_1 - triton_poi_fused_avg_pool2d_33)
        .other          triton_poi_fused_avg_pool2d_33,@"STO_CUDA_ENTRY STV_DEFAULT"
triton_poi_fused_avg_pool2d_33:
.text.triton_poi_fused_avg_pool2d_33:
[----:B------:R-:W0:Y:S02]  /*0000*/  LDC R1, c[0x0][0x28] ;  /* 0x00000a00ff017b82 */ /* 0x000e240000000800 */
[----:B------:R-:W1:Y:S01]  /*0010*/  S2R R0, SR_TID.X ;  /* 0x0000000000007919 */ /* 0x000e620000002100 */
[----:B------:R-:W2:Y:S01]  /*0020*/  LDC.64 R4, c[0x0][0x210] ;  /* 0x00008400ff047b82 */ /* 0x000ea20000000a00 */
[----:B------:R-:W-:Y:S02]  /*0030*/  CS2R R8, SRZ ;  /* 0x0000000000087805 */ /* 0x000fe4000001ff00 */
[----:B------:R-:W-:Y:S01]  /*0040*/  MOV R6, RZ ;  /* 0x000000ff00067202 */ /* 0x000fe20000000f00 */
[----:B------:R-:W3:Y:S01]  /*0050*/  S2R R7, SR_CTAID.X ;  /* 0x0000000000077919 */ /* 0x000ee20000002500 */
[----:B------:R-:W-:Y:S01]  /*0060*/  CS2R R10, SRZ ;  /* 0x00000000000a7805 */ /* 0x000fe2000001ff00 */
[----:B------:R-:W-:Y:S01]  /*0070*/  ULDC.64 UR4, c[0x0][0x208] ;  /* 0x0000820000047ab9 */ /* 0x000fe20000000a00 */
[----:B-1----:R-:W-:-:S04]  /*0080*/  SHF.L.U32 R0, R0, 0x1, RZ ;  /* 0x0000000100007819 */ /* 0x002fc800000006ff */
[----:B------:R-:W-:-:S04]  /*0090*/  LOP3.LUT R0, R0, 0xfe, RZ, 0xc0, !PT ;  /* 0x000000fe00007812 */ /* 0x000fc800078ec0ff */
[----:B---3--:R-:W-:Y:S01]  /*00a0*/  LEA R7, R7, R0, 0x8 ;  /* 0x0000000007077211 */ /* 0x008fe200078e40ff */
[----:B------:R-:W-:-:S03]  /*00b0*/  HFMA2.MMA R0, -RZ, RZ, 0, 0 ;  /* 0x00000000ff007435 */ /* 0x000fc600000001ff */
[C---:B------:R-:W-:Y:S02]  /*00c0*/  ISETP.GE.AND P0, PT, R7.reuse, 0x1800, PT ;  /* 0x000018000700780c */ /* 0x040fe40003f06270 */
[----:B------:R-:W-:-:S05]  /*00d0*/  SHF.L.U32 R3, R7, 0x2, RZ ;  /* 0x0000000207037819 */ /* 0x000fca00000006ff */
[----:B--2---:R-:W-:Y:S01]  /*00e0*/  IMAD.WIDE R4, R3, 0x4, R4 ;  /* 0x0000000403047825 */ /* 0x004fe200078e0204 */
[----:B------:R-:W-:Y:S01]  /*00f0*/  CS2R R12, SRZ ;  /* 0x00000000000c7805 */ /* 0x000fe2000001ff00 */
[----:B------:R-:W1:Y:S04]  /*0100*/  LDC.64 R2, c[0x0][0x218] ;  /* 0x00008600ff027b82 */ /* 0x000e680000000a00 */
[----:B------:R-:W2:Y:S04]  /*0110*/  @!P0 LDG.E.EL R0, desc[UR4][R4.64] ;  /* 0x0000000404008981 */ /* 0x000ea8000c2e1900 */
[----:B------:R-:W2:Y:S04]  /*0120*/  @!P0 LDG.E.EL R9, desc[UR4][R4.64+0x4] ;  /* 0x0000040404098981 */ /* 0x000ea8000c2e1900 */
[----:B------:R-:W3:Y:S04]  /*0130*/  @!P0 LDG.E.EL R6, desc[UR4][R4.64+0x10] ;  /* 0x0000100404068981 */ /* 0x000ee8000c2e1900 */
[----:B------:R-:W3:Y:S04]  /*0140*/  @!P0 LDG.E.EL R11, desc[UR4][R4.64+0x14] ;  /* 0x00001404040b8981 */ /* 0x000ee8000c2e1900 */
[----:B------:R-:W4:Y:S04]  /*0150*/  @!P0 LDG.E.EL R8, desc[UR4][R4.64+0x8] ;  /* 0x0000080404088981 */ /* 0x000f28000c2e1900 */
[----:B------:R-:W5:Y:S04]  /*0160*/  @!P0 LDG.E.EL R10, desc[UR4][R4.64+0x18] ;  /* 0x00001804040a8981 */ /* 0x000f68000c2e1900 */
[----:B------:R-:W5:Y:S04]  /*0170*/  @!P0 LDG.E.EL R12, desc[UR4][R4.64+0xc] ;  /* 0x00000c04040c8981 */ /* 0x000f68000c2e1900 */
[----:B------:R-:W5:Y:S01]  /*0180*/  @!P0 LDG.E.EL R13, desc[UR4][R4.64+0x1c] ;  /* 0x00001c04040d8981 */ /* 0x000f62000c2e1900 */
[----:B-1----:R-:W-:-:S04]  /*0190*/  IMAD.WIDE R2, R7, 0x4, R2 ;  /* 0x0000000407027825 */ /* 0x002fc800078e0202 */
[----:B--2---:R-:W-:Y:S01]  /*01a0*/  FADD R9, R9, R0 ;  /* 0x0000000009097221 */ /* 0x004fe20000000000 */
[----:B---3--:R-:W-:-:S03]  /*01b0*/  FADD R11, R11, R6 ;  /* 0x000000060b0b7221 */ /* 0x008fc60000000000 */
[----:B----4-:R-:W-:Y:S01]  /*01c0*/  FADD R9, R9, R8 ;  /* 0x0000000809097221 */ /* 0x010fe20000000000 */
[----:B-----5:R-:W-:-:S03]  /*01d0*/  FADD R10, R11, R10 ;  /* 0x0000000a0b0a7221 */ /* 0x020fc60000000000 */
[----:B------:R-:W-:Y:S01]  /*01e0*/  FADD R9, R9, R12 ;  /* 0x0000000c09097221 */ /* 0x000fe20000000000 */
[----:B------:R-:W-:Y:S01]  /*01f0*/  FADD R10, R10, R13 ;  /* 0x0000000d0a0a7221 */ /* 0x000fe20000000000 */
[----:B------:R-:W-:Y:S06]  /*0200*/  @P0 EXIT ;  /* 0x000000000000094d */ /* 0x000fec0003800000 */
[----:B------:R-:W-:Y:S01]  /*0210*/  FMUL R4, R9, 0.25 ;  /* 0x3e80000009047820 */ /* 0x000fe20000400000 */
[----:B------:R-:W-:-:S05]  /*0220*/  FMUL R5, R10, 0.25 ;  /* 0x3e8000000a057820 */ /* 0x000fca0000400000 */
[----:B------:R-:W-:Y:S01]  /*0230*/  STG.E.64 desc[UR4][R2.64], R4 ;  /* 0x0000000402007986 */ /* 0x000fe2000c101b04 */
[----:B------:R-:W-:Y:S05]  /*0240*/  EXIT ;  /* 0x000000000000794d */ /* 0x000fea0003800000 */
.L_x_0:
[----:B------:R-:W-:-:S00]  /*0250*/  BRA `(.L_x_0) ;  /* 0xfffffffc00fc7947 */ /* 0x000fc0000383ffff */
[----:B------:R-:W-:-:S00]  /*0260*/  NOP ;  /* 0x0000000000007918 */ /* 0x000fc00000000000 */
        /* <DEDUP_REMOVED lines=9> */
.L_x_1:


//--------------------- .nv.constant0.triton_poi_fused_avg_pool2d_33 --------------------------
	.section	.nv.constant0.triton_poi_fused_avg_pool2d_33,"a",@progbits
	.sectionflags	@""
	.align	4
.nv.constant0.triton_poi_fused_avg_pool2d_33:
	.zero		548
